//
// Generated by NVIDIA NVVM Compiler
//
// Compiler Build ID: CL-36424714
// Cuda compilation tools, release 13.0, V13.0.88
// Based on NVVM 20.0.0
//

.version 9.0
.target sm_100
.address_size 64

	// .globl	_Z3dotPfS_S_

.visible .entry _Z3dotPfS_S_(
	.param .u64 .ptr .align 1 _Z3dotPfS_S__param_0,
	.param .u64 .ptr .align 1 _Z3dotPfS_S__param_1,
	.param .u64 .ptr .align 1 _Z3dotPfS_S__param_2
)
{
	.local .align 16 .b8 	__local_depot0[1024];
	.reg .b64 	%SP;
	.reg .b64 	%SPL;
	.reg .pred 	%p<7>;
	.reg .b32 	%r<13>;
	.reg .b32 	%f<17>;
	.reg .b64 	%rd<18>;

	mov.u64 	%SPL, __local_depot0;
	ld.param.u64 	%rd5, [_Z3dotPfS_S__param_0];
	ld.param.u64 	%rd6, [_Z3dotPfS_S__param_1];
	ld.param.u64 	%rd7, [_Z3dotPfS_S__param_2];
	add.u64 	%rd1, %SPL, 0;
	mov.u32 	%r1, %tid.x;
	mov.u32 	%r2, %ctaid.x;
	mov.u32 	%r12, %ntid.x;
	mad.lo.s32 	%r11, %r2, %r12, %r1;
	setp.gt.s32 	%p1, %r11, 4095;
	mov.f32 	%f14, 0f00000000;
	@%p1 bra 	$L__BB0_3;
	mov.u32 	%r10, %nctaid.x;
	mul.lo.s32 	%r5, %r12, %r10;
	cvta.to.global.u64 	%rd2, %rd5;
	cvta.to.global.u64 	%rd3, %rd6;
	mov.f32 	%f14, 0f00000000;
$L__BB0_2:
	mul.wide.s32 	%rd9, %r11, 4;
	add.s64 	%rd10, %rd2, %rd9;
	ld.global.f32 	%f9, [%rd10];
	add.s64 	%rd11, %rd3, %rd9;
	ld.global.f32 	%f10, [%rd11];
	fma.rn.f32 	%f14, %f9, %f10, %f14;
	add.s32 	%r11, %r11, %r5;
	setp.lt.s32 	%p2, %r11, 4096;
	@%p2 bra 	$L__BB0_2;
$L__BB0_3:
	mul.wide.u32 	%rd12, %r1, 4;
	add.s64 	%rd4, %rd1, %rd12;
	st.local.f32 	[%rd4], %f14;
	bar.sync 	0;
	setp.lt.u32 	%p3, %r12, 2;
	@%p3 bra 	$L__BB0_7;
$L__BB0_4:
	shr.u32 	%r9, %r12, 1;
	setp.ge.u32 	%p4, %r1, %r9;
	@%p4 bra 	$L__BB0_6;
	mul.wide.u32 	%rd13, %r9, 4;
	add.s64 	%rd14, %rd4, %rd13;
	ld.local.f32 	%f11, [%rd14];
	add.f32 	%f14, %f11, %f14;
	st.local.f32 	[%rd4], %f14;
$L__BB0_6:
	bar.sync 	0;
	setp.gt.u32 	%p5, %r12, 3;
	mov.u32 	%r12, %r9;
	@%p5 bra 	$L__BB0_4;
$L__BB0_7:
	setp.ne.s32 	%p6, %r1, 0;
	@%p6 bra 	$L__BB0_9;
	ld.local.f32 	%f12, [%rd1];
	cvta.to.global.u64 	%rd15, %rd7;
	mul.wide.u32 	%rd16, %r2, 4;
	add.s64 	%rd17, %rd15, %rd16;
	st.global.f32 	[%rd17], %f12;
$L__BB0_9:
	ret;

}


// ===== COMPILED SASS (sm_100) =====

	.target	sm_100

	.elftype	@"ET_EXEC"


//--------------------- .note.nv.tkinfo           --------------------------
	.section	.note.nv.tkinfo,"",@"SHT_NOTE"
	.sectionflags	@"SHF_NOTE_NV_TKINFO"
	.tkinfo
        /*0018*/ 	.word	0x00000002
        /*0030*/ 	.string	""
        /*0030*/ 	.string	"ptxas"
        /*0030*/ 	.string	"Cuda compilation tools, release 13.0, V13.0.88"
        /*0030*/ 	.string	"Build cuda_13.0.r13.0/compiler.36424714_0"
        /*0030*/ 	.string	"-arch sm_100 -m 64 "



//--------------------- .note.nv.cuinfo           --------------------------
	.section	.note.nv.cuinfo,"",@"SHT_NOTE"
	.sectionflags	@"SHF_NOTE_NV_CUINFO"
        /*0018*/ 	.short	0x0002
        /*001a*/ 	.short	0x0064
        /*001c*/ 	.short	0x0082
	.zero		2


//--------------------- .nv.info                  --------------------------
	.section	.nv.info,"",@"SHT_CUDA_INFO"
	.align	4


	//----- nvinfo : EIATTR_REGCOUNT
	.align		4
        /*0000*/ 	.byte	0x04, 0x2f
        /*0002*/ 	.short	(.L_1 - .L_0)
	.align		4
.L_0:
        /*0004*/ 	.word	index@(_Z3dotPfS_S_)
        /*0008*/ 	.word	0x00000012


	//----- nvinfo : EIATTR_FRAME_SIZE
	.align		4
.L_1:
        /*000c*/ 	.byte	0x04, 0x11
        /*000e*/ 	.short	(.L_3 - .L_2)
	.align		4
.L_2:
        /*0010*/ 	.word	index@(_Z3dotPfS_S_)
        /*0014*/ 	.word	0x00000400


	//----- nvinfo : EIATTR_MIN_STACK_SIZE
	.align		4
.L_3:
        /*0018*/ 	.byte	0x04, 0x12
        /*001a*/ 	.short	(.L_5 - .L_4)
	.align		4
.L_4:
        /*001c*/ 	.word	index@(_Z3dotPfS_S_)
        /*0020*/ 	.word	0x00000400
.L_5:


//--------------------- .nv.compat                --------------------------
	.section	.nv.compat,"",@"SHT_CUDA_COMPAT_INFO"
	.align	4
        /*0000*/ 	.byte	0x02, 0x09, 0x00, 0x00, 0x02, 0x02, 0x01, 0x00, 0x02, 0x05, 0x05, 0x00, 0x03, 0x07, 0x01, 0x01
        /*0010*/ 	.byte	0x02, 0x03, 0x00, 0x00, 0x02, 0x06, 0x01, 0x00, 0x04, 0x0b, 0x08, 0x00, 0x09, 0x00, 0x00, 0x00
        /*0020*/ 	.byte	0x00, 0x00, 0x00, 0x00


//--------------------- .nv.info._Z3dotPfS_S_     --------------------------
	.section	.nv.info._Z3dotPfS_S_,"",@"SHT_CUDA_INFO"
	.sectionflags	@""
	.align	4


	//----- nvinfo : EIATTR_CUDA_API_VERSION
	.align		4
        /*0000*/ 	.byte	0x04, 0x37
        /*0002*/ 	.short	(.L_7 - .L_6)
.L_6:
        /*0004*/ 	.word	0x00000082


	//----- nvinfo : EIATTR_KPARAM_INFO
	.align		4
.L_7:
        /*0008*/ 	.byte	0x04, 0x17
        /*000a*/ 	.short	(.L_9 - .L_8)
.L_8:
        /*000c*/ 	.word	0x00000000
        /*0010*/ 	.short	0x0002
        /*0012*/ 	.short	0x0010
        /*0014*/ 	.byte	0x00, 0xf5, 0x21, 0x00


	//----- nvinfo : EIATTR_KPARAM_INFO
	.align		4
.L_9:
        /*0018*/ 	.byte	0x04, 0x17
        /*001a*/ 	.short	(.L_11 - .L_10)
.L_10:
        /*001c*/ 	.word	0x00000000
        /*0020*/ 	.short	0x0001
        /*0022*/ 	.short	0x0008
        /*0024*/ 	.byte	0x00, 0xf5, 0x21, 0x00


	//----- nvinfo : EIATTR_KPARAM_INFO
	.align		4
.L_11:
        /*0028*/ 	.byte	0x04, 0x17
        /*002a*/ 	.short	(.L_13 - .L_12)
.L_12:
        /*002c*/ 	.word	0x00000000
        /*0030*/ 	.short	0x0000
        /*0032*/ 	.short	0x0000
        /*0034*/ 	.byte	0x00, 0xf5, 0x21, 0x00


	//----- nvinfo : EIATTR_SPARSE_MMA_MASK
	.align		4
.L_13:
        /*0038*/ 	.byte	0x03, 0x50
        /*003a*/ 	.short	0x0000


	//----- nvinfo : EIATTR_MAXREG_COUNT
	.align		4
        /*003c*/ 	.byte	0x03, 0x1b
        /*003e*/ 	.short	0x00ff


	//----- nvinfo : EIATTR_NUM_BARRIERS
	.align		4
        /*0040*/ 	.byte	0x02, 0x4c
        /*0042*/ 	.byte	0x01
	.zero		1


	//----- nvinfo : EIATTR_MERCURY_ISA_VERSION
	.align		4
        /*0044*/ 	.byte	0x03, 0x5f
        /*0046*/ 	.short	0x0101


	//----- nvinfo : EIATTR_VRC_CTA_INIT_COUNT
	.align		4
        /*0048*/ 	.byte	0x02, 0x4a
	.zero		1
	.zero		1


	//----- nvinfo : EIATTR_EXIT_INSTR_OFFSETS
	.align		4
        /*004c*/ 	.byte	0x04, 0x1c
        /*004e*/ 	.short	(.L_15 - .L_14)


	//   ....[0]....
.L_14:
        /*0050*/ 	.word	0x000002d0


	//   ....[1]....
        /*0054*/ 	.word	0x00000320


	//----- nvinfo : EIATTR_CRS_STACK_SIZE
	.align		4
.L_15:
        /*0058*/ 	.byte	0x04, 0x1e
        /*005a*/ 	.short	(.L_17 - .L_16)
.L_16:
        /*005c*/ 	.word	0x00000000


	//----- nvinfo : EIATTR_CBANK_PARAM_SIZE
	.align		4
.L_17:
        /*0060*/ 	.byte	0x03, 0x19
        /*0062*/ 	.short	0x0018


	//----- nvinfo : EIATTR_PARAM_CBANK
	.align		4
        /*0064*/ 	.byte	0x04, 0x0a
        /*0066*/ 	.short	(.L_19 - .L_18)
	.align		4
.L_18:
        /*0068*/ 	.word	index@(.nv.constant0._Z3dotPfS_S_)
        /*006c*/ 	.short	0x0380
        /*006e*/ 	.short	0x0018


	//----- nvinfo : EIATTR_SW_WAR
	.align		4
.L_19:
        /*0070*/ 	.byte	0x04, 0x36
        /*0072*/ 	.short	(.L_21 - .L_20)
.L_20:
        /*0074*/ 	.word	0x00000008
.L_21:


//--------------------- .nv.callgraph             --------------------------
	.section	.nv.callgraph,"",@"SHT_CUDA_CALLGRAPH"
	.align	4
	.sectionentsize	8
	.align		4
        /*0000*/ 	.word	0x00000000
	.align		4
        /*0004*/ 	.word	0xffffffff
	.align		4
        /*0008*/ 	.word	0x00000000
	.align		4
        /*000c*/ 	.word	0xfffffffe
	.align		4
        /*0010*/ 	.word	0x00000000
	.align		4
        /*0014*/ 	.word	0xfffffffd
	.align		4
        /*0018*/ 	.word	0x00000000
	.align		4
        /*001c*/ 	.word	0xfffffffc


//--------------------- .text._Z3dotPfS_S_        --------------------------
	.section	.text._Z3dotPfS_S_,"ax",@progbits
	.align	128
        .global         _Z3dotPfS_S_
        .type           _Z3dotPfS_S_,@function
        .size           _Z3dotPfS_S_,(.L_x_8 - _Z3dotPfS_S_)
        .other          _Z3dotPfS_S_,@"STO_CUDA_ENTRY STV_DEFAULT"
_Z3dotPfS_S_:
.text._Z3dotPfS_S_:
[----:B------:R-:W0:Y:S01]  /*0000*/  LDC R1, c[0x0][0x37c] ;  /* 0x0000df00ff017b82 */ /* 0x000e220000000800 */
[----:B------:R-:W1:Y:S01]  /*0010*/  S2R R14, SR_TID.X ;  /* 0x00000000000e7919 */ /* 0x000e620000002100 */
[----:B------:R-:W2:Y:S01]  /*0020*/  LDCU UR6, c[0x0][0x360] ;  /* 0x00006c00ff0677ac */ /* 0x000ea20008000800 */
[----:B0-----:R-:W-:Y:S01]  /*0030*/  IADD3 R1, PT, PT, R1, -0x400, RZ ;  /* 0xfffffc0001017810 */ /* 0x001fe20007ffe0ff */
[----:B------:R-:W-:Y:S01]  /*0040*/  BSSY.RECONVERGENT B0, `(.L_x_0) ;  /* 0x0000016000007945 */ /* 0x000fe20003800200 */
[----:B------:R-:W0:Y:S01]  /*0050*/  S2R R13, SR_CTAID.X ;  /* 0x00000000000d7919 */ /* 0x000e220000002500 */
[----:B------:R-:W3:Y:S01]  /*0060*/  LDCU.64 UR4, c[0x0][0x358] ;  /* 0x00006b00ff0477ac */ /* 0x000ee20008000a00 */
[----:B------:R-:W-:Y:S02]  /*0070*/  HFMA2 R11, -RZ, RZ, 0, 0 ;  /* 0x00000000ff0b7431 */ /* 0x000fe400000001ff */
[----:B--2---:R-:W-:Y:S02]  /*0080*/  IMAD.U32 R10, RZ, RZ, UR6 ;  /* 0x00000006ff0a7e24 */ /* 0x004fe4000f8e00ff */
[----:B-1----:R-:W-:-:S02]  /*0090*/  IMAD R12, R14, 0x4, R1 ;  /* 0x000000040e0c7824 */ /* 0x002fc400078e0201 */
[----:B0-----:R-:W-:-:S05]  /*00a0*/  IMAD R0, R13, UR6, R14 ;  /* 0x000000060d007c24 */ /* 0x001fca000f8e020e */
[----:B------:R-:W-:-:S13]  /*00b0*/  ISETP.GT.AND P0, PT, R0, 0xfff, PT ;  /* 0x00000fff0000780c */ /* 0x000fda0003f04270 */
[----:B---3--:R-:W-:Y:S05]  /*00c0*/  @P0 BRA `(.L_x_1) ;  /* 0x0000000000340947 */ /* 0x008fea0003800000 */
[----:B------:R-:W0:Y:S01]  /*00d0*/  LDC.64 R6, c[0x0][0x380] ;  /* 0x0000e000ff067b82 */ /* 0x000e220000000a00 */
[----:B------:R-:W1:Y:S01]  /*00e0*/  LDCU UR6, c[0x0][0x370] ;  /* 0x00006e00ff0677ac */ /* 0x000e620008000800 */
[----:B------:R-:W-:-:S06]  /*00f0*/  MOV R11, RZ ;  /* 0x000000ff000b7202 */ /* 0x000fcc0000000f00 */
[----:B------:R-:W2:Y:S01]  /*0100*/  LDC.64 R8, c[0x0][0x388] ;  /* 0x0000e200ff087b82 */ /* 0x000ea20000000a00 */
[----:B-1----:R-:W-:-:S07]  /*0110*/  IMAD R15, R10, UR6, RZ ;  /* 0x000000060a0f7c24 */ /* 0x002fce000f8e02ff */
.L_x_2:
[----:B0-----:R-:W-:-:S04]  /*0120*/  IMAD.WIDE R2, R0, 0x4, R6 ;  /* 0x0000000400027825 */ /* 0x001fc800078e0206 */
[----:B--2---:R-:W-:Y:S02]  /*0130*/  IMAD.WIDE R4, R0, 0x4, R8 ;  /* 0x0000000400047825 */ /* 0x004fe400078e0208 */
[----:B------:R-:W2:Y:S04]  /*0140*/  LDG.E R2, desc[UR4][R2.64] ;  /* 0x0000000402027981 */ /* 0x000ea8000c1e1900 */
[----:B------:R-:W2:Y:S01]  /*0150*/  LDG.E R4, desc[UR4][R4.64] ;  /* 0x0000000404047981 */ /* 0x000ea2000c1e1900 */
[----:B------:R-:W-:-:S05]  /*0160*/  IMAD.IADD R0, R15, 0x1, R0 ;  /* 0x000000010f007824 */ /* 0x000fca00078e0200 */
[----:B------:R-:W-:Y:S01]  /*0170*/  ISETP.GE.AND P0, PT, R0, 0x1000, PT ;  /* 0x000010000000780c */ /* 0x000fe20003f06270 */
[----:B--2---:R-:W-:-:S12]  /*0180*/  FFMA R11, R2, R4, R11 ;  /* 0x00000004020b7223 */ /* 0x004fd8000000000b */
[----:B------:R-:W-:Y:S05]  /*0190*/  @!P0 BRA `(.L_x_2) ;  /* 0xfffffffc00e08947 */ /* 0x000fea000383ffff */
.L_x_1:
[----:B------:R-:W-:Y:S05]  /*01a0*/  BSYNC.RECONVERGENT B0 ;  /* 0x0000000000007941 */ /* 0x000fea0003800200 */
.L_x_0:
[----:B------:R0:W-:Y:S01]  /*01b0*/  STL [R12], R11 ;  /* 0x0000000b0c007387 */ /* 0x0001e20000100800 */
[----:B------:R-:W-:Y:S01]  /*01c0*/  BAR.SYNC.DEFER_BLOCKING 0x0 ;  /* 0x0000000000007b1d */ /* 0x000fe20000010000 */
[----:B------:R-:W-:-:S13]  /*01d0*/  ISETP.GE.U32.AND P0, PT, R10, 0x2, PT ;  /* 0x000000020a00780c */ /* 0x000fda0003f06070 */
[----:B0-----:R-:W-:Y:S05]  /*01e0*/  @!P0 BRA `(.L_x_3) ;  /* 0x0000000000348947 */ /* 0x001fea0003800000 */
.L_x_6:
[----:B------:R-:W-:Y:S01]  /*01f0*/  SHF.R.U32.HI R3, RZ, 0x1, R10 ;  /* 0x00000001ff037819 */ /* 0x000fe2000001160a */
[----:B------:R-:W-:Y:S03]  /*0200*/  BSSY.RECONVERGENT B0, `(.L_x_4) ;  /* 0x0000007000007945 */ /* 0x000fe60003800200 */
[----:B------:R-:W-:-:S13]  /*0210*/  ISETP.GE.U32.AND P0, PT, R14, R3, PT ;  /* 0x000000030e00720c */ /* 0x000fda0003f06070 */
[----:B0-----:R-:W-:Y:S05]  /*0220*/  @P0 BRA `(.L_x_5) ;  /* 0x0000000000100947 */ /* 0x001fea0003800000 */
[----:B------:R-:W-:-:S06]  /*0230*/  LEA R0, R3, R12, 0x2 ;  /* 0x0000000c03007211 */ /* 0x000fcc00078e10ff */
[----:B------:R-:W2:Y:S02]  /*0240*/  LDL R0, [R0] ;  /* 0x0000000000007983 */ /* 0x000ea40000100800 */
[----:B--2---:R-:W-:-:S05]  /*0250*/  FADD R11, R11, R0 ;  /* 0x000000000b0b7221 */ /* 0x004fca0000000000 */
[----:B------:R0:W-:Y:S02]  /*0260*/  STL [R12], R11 ;  /* 0x0000000b0c007387 */ /* 0x0001e40000100800 */
.L_x_5:
[----:B------:R-:W-:Y:S05]  /*0270*/  BSYNC.RECONVERGENT B0 ;  /* 0x0000000000007941 */ /* 0x000fea0003800200 */
.L_x_4:
[----:B------:R-:W-:Y:S01]  /*0280*/  BAR.SYNC.DEFER_BLOCKING 0x0 ;  /* 0x0000000000007b1d */ /* 0x000fe20000010000 */
[----:B------:R-:W-:Y:S01]  /*0290*/  ISETP.GT.U32.AND P0, PT, R10, 0x3, PT ;  /* 0x000000030a00780c */ /* 0x000fe20003f04070 */
[----:B------:R-:W-:-:S12]  /*02a0*/  IMAD.MOV.U32 R10, RZ, RZ, R3 ;  /* 0x000000ffff0a7224 */ /* 0x000fd800078e0003 */
[----:B------:R-:W-:Y:S05]  /*02b0*/  @P0 BRA `(.L_x_6) ;  /* 0xfffffffc00cc0947 */ /* 0x000fea000383ffff */
.L_x_3:
[----:B------:R-:W-:-:S13]  /*02c0*/  ISETP.NE.AND P0, PT, R14, RZ, PT ;  /* 0x000000ff0e00720c */ /* 0x000fda0003f05270 */
[----:B------:R-:W-:Y:S05]  /*02d0*/  @P0 EXIT ;  /* 0x000000000000094d */ /* 0x000fea0003800000 */
[----:B------:R-:W2:Y:S01]  /*02e0*/  LDL R5, [R1] ;  /* 0x0000000001057983 */ /* 0x000ea20000100800 */
[----:B------:R-:W1:Y:S02]  /*02f0*/  LDC.64 R2, c[0x0][0x390] ;  /* 0x0000e400ff027b82 */ /* 0x000e640000000a00 */
[----:B-1----:R-:W-:-:S05]  /*0300*/  IMAD.WIDE.U32 R2, R13, 0x4, R2 ;  /* 0x000000040d027825 */ /* 0x002fca00078e0002 */
[----:B--2---:R-:W-:Y:S01]  /*0310*/  STG.E desc[UR4][R2.64], R5 ;  /* 0x0000000502007986 */ /* 0x004fe2000c101904 */
[----:B------:R-:W-:Y:S05]  /*0320*/  EXIT ;  /* 0x000000000000794d */ /* 0x000fea0003800000 */
.L_x_7:
[----:B------:R-:W-:-:S00]  /*0330*/  BRA `(.L_x_7) ;  /* 0xfffffffc00fc7947 */ /* 0x000fc0000383ffff */
[----:B------:R-:W-:-:S00]  /*0340*/  NOP ;  /* 0x0000000000007918 */ /* 0x000fc00000000000 */
        /* <DEDUP_REMOVED lines=11> */
.L_x_8:


//--------------------- .nv.shared.reserved.0     --------------------------
	.section	.nv.shared.reserved.0,"aw",@nobits
	.weak		__nv_reservedSMEM_offset_0_alias
	.size		__nv_reservedSMEM_offset_0_alias, 0, 64
	.other		__nv_reservedSMEM_offset_0_alias,@"STO_CUDA_RESERVED_SHARED STV_DEFAULT"
__nv_reservedSMEM_offset_0_alias:
	.zero		0
	.zero		64


//--------------------- .nv.constant0._Z3dotPfS_S_ --------------------------
	.section	.nv.constant0._Z3dotPfS_S_,"a",@progbits
	.sectionflags	@""
	.align	4
.nv.constant0._Z3dotPfS_S_:
	.zero		920


//--------------------- SYMBOLS --------------------------

	.type		.nv.reservedSmem.offset0,@object
	.size		.nv.reservedSmem.offset0,0x4
